//
// Generated by NVIDIA NVVM Compiler
//
// Compiler Build ID: CL-36424714
// Cuda compilation tools, release 13.0, V13.0.88
// Based on NVVM 20.0.0
//

.version 9.0
.target sm_100
.address_size 64

	// .globl	_Z19gpu_constant_memoryPfS_
.const .align 4 .f32 constant_f;
.const .align 4 .f32 constant_g;

.visible .entry _Z19gpu_constant_memoryPfS_(
	.param .u64 .ptr .align 1 _Z19gpu_constant_memoryPfS__param_0,
	.param .u64 .ptr .align 1 _Z19gpu_constant_memoryPfS__param_1
)
{
	.reg .b32 	%r<2>;
	.reg .b32 	%f<5>;
	.reg .b64 	%rd<8>;

	ld.param.u64 	%rd1, [_Z19gpu_constant_memoryPfS__param_0];
	ld.param.u64 	%rd2, [_Z19gpu_constant_memoryPfS__param_1];
	cvta.to.global.u64 	%rd3, %rd2;
	cvta.to.global.u64 	%rd4, %rd1;
	mov.u32 	%r1, %tid.x;
	ld.const.f32 	%f1, [constant_f];
	mul.wide.u32 	%rd5, %r1, 4;
	add.s64 	%rd6, %rd4, %rd5;
	ld.global.f32 	%f2, [%rd6];
	ld.const.f32 	%f3, [constant_g];
	fma.rn.f32 	%f4, %f1, %f2, %f3;
	add.s64 	%rd7, %rd3, %rd5;
	st.global.f32 	[%rd7], %f4;
	ret;

}


// ===== COMPILED SASS (sm_100) =====

	.target	sm_100

	.elftype	@"ET_EXEC"


//--------------------- .note.nv.tkinfo           --------------------------
	.section	.note.nv.tkinfo,"",@"SHT_NOTE"
	.sectionflags	@"SHF_NOTE_NV_TKINFO"
	.tkinfo
        /*0018*/ 	.word	0x00000002
        /*0030*/ 	.string	""
        /*0030*/ 	.string	"ptxas"
        /*0030*/ 	.string	"Cuda compilation tools, release 13.0, V13.0.88"
        /*0030*/ 	.string	"Build cuda_13.0.r13.0/compiler.36424714_0"
        /*0030*/ 	.string	"-arch sm_100 -m 64 "



//--------------------- .note.nv.cuinfo           --------------------------
	.section	.note.nv.cuinfo,"",@"SHT_NOTE"
	.sectionflags	@"SHF_NOTE_NV_CUINFO"
        /*0018*/ 	.short	0x0002
        /*001a*/ 	.short	0x0064
        /*001c*/ 	.short	0x0082
	.zero		2


//--------------------- .nv.info                  --------------------------
	.section	.nv.info,"",@"SHT_CUDA_INFO"
	.align	4


	//----- nvinfo : EIATTR_REGCOUNT
	.align		4
        /*0000*/ 	.byte	0x04, 0x2f
        /*0002*/ 	.short	(.L_3 - .L_2)
	.align		4
.L_2:
        /*0004*/ 	.word	index@(_Z19gpu_constant_memoryPfS_)
        /*0008*/ 	.word	0x0000000c


	//----- nvinfo : EIATTR_FRAME_SIZE
	.align		4
.L_3:
        /*000c*/ 	.byte	0x04, 0x11
        /*000e*/ 	.short	(.L_5 - .L_4)
	.align		4
.L_4:
        /*0010*/ 	.word	index@(_Z19gpu_constant_memoryPfS_)
        /*0014*/ 	.word	0x00000000


	//----- nvinfo : EIATTR_MIN_STACK_SIZE
	.align		4
.L_5:
        /*0018*/ 	.byte	0x04, 0x12
        /*001a*/ 	.short	(.L_7 - .L_6)
	.align		4
.L_6:
        /*001c*/ 	.word	index@(_Z19gpu_constant_memoryPfS_)
        /*0020*/ 	.word	0x00000000
.L_7:


//--------------------- .nv.compat                --------------------------
	.section	.nv.compat,"",@"SHT_CUDA_COMPAT_INFO"
	.align	4
        /*0000*/ 	.byte	0x02, 0x09, 0x00, 0x00, 0x02, 0x02, 0x01, 0x00, 0x02, 0x05, 0x05, 0x00, 0x03, 0x07, 0x01, 0x01
        /*0010*/ 	.byte	0x02, 0x03, 0x00, 0x00, 0x02, 0x06, 0x01, 0x00, 0x04, 0x0b, 0x08, 0x00, 0x09, 0x00, 0x00, 0x00
        /*0020*/ 	.byte	0x00, 0x00, 0x00, 0x00


//--------------------- .nv.info._Z19gpu_constant_memoryPfS_ --------------------------
	.section	.nv.info._Z19gpu_constant_memoryPfS_,"",@"SHT_CUDA_INFO"
	.sectionflags	@""
	.align	4


	//----- nvinfo : EIATTR_CUDA_API_VERSION
	.align		4
        /*0000*/ 	.byte	0x04, 0x37
        /*0002*/ 	.short	(.L_9 - .L_8)
.L_8:
        /*0004*/ 	.word	0x00000082


	//----- nvinfo : EIATTR_KPARAM_INFO
	.align		4
.L_9:
        /*0008*/ 	.byte	0x04, 0x17
        /*000a*/ 	.short	(.L_11 - .L_10)
.L_10:
        /*000c*/ 	.word	0x00000000
        /*0010*/ 	.short	0x0001
        /*0012*/ 	.short	0x0008
        /*0014*/ 	.byte	0x00, 0xf5, 0x21, 0x00


	//----- nvinfo : EIATTR_KPARAM_INFO
	.align		4
.L_11:
        /*0018*/ 	.byte	0x04, 0x17
        /*001a*/ 	.short	(.L_13 - .L_12)
.L_12:
        /*001c*/ 	.word	0x00000000
        /*0020*/ 	.short	0x0000
        /*0022*/ 	.short	0x0000
        /*0024*/ 	.byte	0x00, 0xf5, 0x21, 0x00


	//----- nvinfo : EIATTR_SPARSE_MMA_MASK
	.align		4
.L_13:
        /*0028*/ 	.byte	0x03, 0x50
        /*002a*/ 	.short	0x0000


	//----- nvinfo : EIATTR_MAXREG_COUNT
	.align		4
        /*002c*/ 	.byte	0x03, 0x1b
        /*002e*/ 	.short	0x00ff


	//----- nvinfo : EIATTR_MERCURY_ISA_VERSION
	.align		4
        /*0030*/ 	.byte	0x03, 0x5f
        /*0032*/ 	.short	0x0101


	//----- nvinfo : EIATTR_VRC_CTA_INIT_COUNT
	.align		4
        /*0034*/ 	.byte	0x02, 0x4a
	.zero		1
	.zero		1


	//----- nvinfo : EIATTR_EXIT_INSTR_OFFSETS
	.align		4
        /*0038*/ 	.byte	0x04, 0x1c
        /*003a*/ 	.short	(.L_15 - .L_14)


	//   ....[0]....
.L_14:
        /*003c*/ 	.word	0x000000b0


	//----- nvinfo : EIATTR_CBANK_PARAM_SIZE
	.align		4
.L_15:
        /*0040*/ 	.byte	0x03, 0x19
        /*0042*/ 	.short	0x0010


	//----- nvinfo : EIATTR_PARAM_CBANK
	.align		4
        /*0044*/ 	.byte	0x04, 0x0a
        /*0046*/ 	.short	(.L_17 - .L_16)
	.align		4
.L_16:
        /*0048*/ 	.word	index@(.nv.constant0._Z19gpu_constant_memoryPfS_)
        /*004c*/ 	.short	0x0380
        /*004e*/ 	.short	0x0010


	//----- nvinfo : EIATTR_SW_WAR
	.align		4
.L_17:
        /*0050*/ 	.byte	0x04, 0x36
        /*0052*/ 	.short	(.L_19 - .L_18)
.L_18:
        /*0054*/ 	.word	0x00000008
.L_19:


//--------------------- .nv.callgraph             --------------------------
	.section	.nv.callgraph,"",@"SHT_CUDA_CALLGRAPH"
	.align	4
	.sectionentsize	8
	.align		4
        /*0000*/ 	.word	0x00000000
	.align		4
        /*0004*/ 	.word	0xffffffff
	.align		4
        /*0008*/ 	.word	0x00000000
	.align		4
        /*000c*/ 	.word	0xfffffffe
	.align		4
        /*0010*/ 	.word	0x00000000
	.align		4
        /*0014*/ 	.word	0xfffffffd
	.align		4
        /*0018*/ 	.word	0x00000000
	.align		4
        /*001c*/ 	.word	0xfffffffc


//--------------------- .nv.constant3             --------------------------
	.section	.nv.constant3,"a",@progbits
	.align	4
.nv.constant3:
	.type		constant_f,@object
	.size		constant_f,(constant_g - constant_f)
constant_f:
	.zero		4
	.type		constant_g,@object
	.size		constant_g,(.L_1 - constant_g)
constant_g:
	.zero		4
.L_1:


//--------------------- .text._Z19gpu_constant_memoryPfS_ --------------------------
	.section	.text._Z19gpu_constant_memoryPfS_,"ax",@progbits
	.align	128
        .global         _Z19gpu_constant_memoryPfS_
        .type           _Z19gpu_constant_memoryPfS_,@function
        .size           _Z19gpu_constant_memoryPfS_,(.L_x_1 - _Z19gpu_constant_memoryPfS_)
        .other          _Z19gpu_constant_memoryPfS_,@"STO_CUDA_ENTRY STV_DEFAULT"
_Z19gpu_constant_memoryPfS_:
.text._Z19gpu_constant_memoryPfS_:
[----:B------:R-:W-:Y:S01]  /*0000*/  LDC R1, c[0x0][0x37c] ;  /* 0x0000df00ff017b82 */ /* 0x000fe20000000800 */
[----:B------:R-:W0:Y:S07]  /*0010*/  S2R R7, SR_TID.X ;  /* 0x0000000000077919 */ /* 0x000e2e0000002100 */
[----:B------:R-:W0:Y:S01]  /*0020*/  LDC.64 R2, c[0x0][0x380] ;  /* 0x0000e000ff027b82 */ /* 0x000e220000000a00 */
[----:B------:R-:W1:Y:S07]  /*0030*/  LDCU.64 UR4, c[0x0][0x358] ;  /* 0x00006b00ff0477ac */ /* 0x000e6e0008000a00 */
[----:B------:R-:W2:Y:S08]  /*0040*/  LDC.64 R4, c[0x0][0x388] ;  /* 0x0000e200ff047b82 */ /* 0x000eb00000000a00 */
[----:B------:R-:W3:Y:S01]  /*0050*/  LDC.64 R8, c[0x3][RZ] ;  /* 0x00c00000ff087b82 */ /* 0x000ee20000000a00 */
[----:B0-----:R-:W-:-:S06]  /*0060*/  IMAD.WIDE.U32 R2, R7, 0x4, R2 ;  /* 0x0000000407027825 */ /* 0x001fcc00078e0002 */
[----:B-1----:R-:W3:Y:S01]  /*0070*/  LDG.E R2, desc[UR4][R2.64] ;  /* 0x0000000402027981 */ /* 0x002ee2000c1e1900 */
[----:B--2---:R-:W-:-:S04]  /*0080*/  IMAD.WIDE.U32 R4, R7, 0x4, R4 ;  /* 0x0000000407047825 */ /* 0x004fc800078e0004 */
[----:B---3--:R-:W-:-:S05]  /*0090*/  FFMA R7, R2, R8, R9 ;  /* 0x0000000802077223 */ /* 0x008fca0000000009 */
[----:B------:R-:W-:Y:S01]  /*00a0*/  STG.E desc[UR4][R4.64], R7 ;  /* 0x0000000704007986 */ /* 0x000fe2000c101904 */
[----:B------:R-:W-:Y:S05]  /*00b0*/  EXIT ;  /* 0x000000000000794d */ /* 0x000fea0003800000 */
.L_x_0:
[----:B------:R-:W-:-:S00]  /*00c0*/  BRA `(.L_x_0) ;  /* 0xfffffffc00fc7947 */ /* 0x000fc0000383ffff */
[----:B------:R-:W-:-:S00]  /*00d0*/  NOP ;  /* 0x0000000000007918 */ /* 0x000fc00000000000 */
        /* <DEDUP_REMOVED lines=10> */
.L_x_1:


//--------------------- .nv.shared.reserved.0     --------------------------
	.section	.nv.shared.reserved.0,"aw",@nobits
	.weak		__nv_reservedSMEM_offset_0_alias
	.size		__nv_reservedSMEM_offset_0_alias, 0, 64
	.other		__nv_reservedSMEM_offset_0_alias,@"STO_CUDA_RESERVED_SHARED STV_DEFAULT"
__nv_reservedSMEM_offset_0_alias:
	.zero		0
	.zero		64


//--------------------- .nv.constant0._Z19gpu_constant_memoryPfS_ --------------------------
	.section	.nv.constant0._Z19gpu_constant_memoryPfS_,"a",@progbits
	.sectionflags	@""
	.align	4
.nv.constant0._Z19gpu_constant_memoryPfS_:
	.zero		912


//--------------------- SYMBOLS --------------------------

	.type		.nv.reservedSmem.offset0,@object
	.size		.nv.reservedSmem.offset0,0x4
